	.headerflags	@"EF_CUDA_TEXMODE_UNIFIED EF_CUDA_64BIT_ADDRESS EF_CUDA_ACCELERATORS EF_CUDA_SM90 EF_CUDA_VIRTUAL_SM(EF_CUDA_SM90)"
	.elftype	@"ET_EXEC"


//--------------------- .nv.info                  --------------------------
	.section	.nv.info,"",@"SHT_CUDA_INFO"
	.align	4


	//----- nvinfo : EIATTR_REGCOUNT
	.align		4
        /*0000*/ 	.byte	0x04, 0x2f
        /*0002*/ 	.short	(.L_3 - .L_2)
	.align		4
.L_2:
        /*0004*/ 	.word	index@(triton_poi_fused__native_batch_norm_legit_no_training_add_convolution_8)
        /*0008*/ 	.word	0x00000020


	//----- nvinfo : EIATTR_MIN_STACK_SIZE
	.align		4
.L_3:
        /*000c*/ 	.byte	0x04, 0x12
        /*000e*/ 	.short	(.L_5 - .L_4)
	.align		4
.L_4:
        /*0010*/ 	.word	index@(triton_poi_fused__native_batch_norm_legit_no_training_add_convolution_8)
        /*0014*/ 	.word	0x00000000


	//----- nvinfo : EIATTR_FRAME_SIZE
	.align		4
.L_5:
        /*0018*/ 	.byte	0x04, 0x11
        /*001a*/ 	.short	(.L_7 - .L_6)
	.align		4
.L_6:
        /*001c*/ 	.word	index@(triton_poi_fused__native_batch_norm_legit_no_training_add_convolution_8)
        /*0020*/ 	.word	0x00000000


	//----- nvinfo : EIATTR_MIN_STACK_SIZE
	.align		4
.L_7:
        /*0024*/ 	.byte	0x04, 0x12
        /*0026*/ 	.short	(.L_9 - .L_8)
	.align		4
.L_8:
        /*0028*/ 	.word	index@(triton_poi_fused__native_batch_norm_legit_no_training_add_convolution_8)
        /*002c*/ 	.word	0x00000000
.L_9:


//--------------------- .nv.info.triton_poi_fused__native_batch_norm_legit_no_training_add_convolution_8 --------------------------
	.section	.nv.info.triton_poi_fused__native_batch_norm_legit_no_training_add_convolution_8,"",@"SHT_CUDA_INFO"
	.sectionflags	@""
	.align	4


	//----- nvinfo : EIATTR_CUDA_API_VERSION
	.align		4
        /*0000*/ 	.byte	0x04, 0x37
        /*0002*/ 	.short	(.L_11 - .L_10)
.L_10:
        /*0004*/ 	.word	0x0000007c


	//----- nvinfo : EIATTR_KPARAM_INFO
	.align		4
.L_11:
        /*0008*/ 	.byte	0x04, 0x17
        /*000a*/ 	.short	(.L_13 - .L_12)
.L_12:
        /*000c*/ 	.word	0x00000000
        /*0010*/ 	.short	0x0007
        /*0012*/ 	.short	0x0038
        /*0014*/ 	.byte	0x00, 0xf0, 0x11, 0x00


	//----- nvinfo : EIATTR_KPARAM_INFO
	.align		4
.L_13:
        /*0018*/ 	.byte	0x04, 0x17
        /*001a*/ 	.short	(.L_15 - .L_14)
.L_14:
        /*001c*/ 	.word	0x00000000
        /*0020*/ 	.short	0x0006
        /*0022*/ 	.short	0x0030
        /*0024*/ 	.byte	0x00, 0xf4, 0x21, 0x00


	//----- nvinfo : EIATTR_KPARAM_INFO
	.align		4
.L_15:
        /*0028*/ 	.byte	0x04, 0x17
        /*002a*/ 	.short	(.L_17 - .L_16)
.L_16:
        /*002c*/ 	.word	0x00000000
        /*0030*/ 	.short	0x0005
        /*0032*/ 	.short	0x0028
        /*0034*/ 	.byte	0x00, 0xf4, 0x21, 0x00


	//----- nvinfo : EIATTR_KPARAM_INFO
	.align		4
.L_17:
        /*0038*/ 	.byte	0x04, 0x17
        /*003a*/ 	.short	(.L_19 - .L_18)
.L_18:
        /*003c*/ 	.word	0x00000000
        /*0040*/ 	.short	0x0004
        /*0042*/ 	.short	0x0020
        /*0044*/ 	.byte	0x00, 0xf4, 0x21, 0x00


	//----- nvinfo : EIATTR_KPARAM_INFO
	.align		4
.L_19:
        /*0048*/ 	.byte	0x04, 0x17
        /*004a*/ 	.short	(.L_21 - .L_20)
.L_20:
        /*004c*/ 	.word	0x00000000
        /*0050*/ 	.short	0x0003
        /*0052*/ 	.short	0x0018
        /*0054*/ 	.byte	0x00, 0xf4, 0x21, 0x00


	//----- nvinfo : EIATTR_KPARAM_INFO
	.align		4
.L_21:
        /*0058*/ 	.byte	0x04, 0x17
        /*005a*/ 	.short	(.L_23 - .L_22)
.L_22:
        /*005c*/ 	.word	0x00000000
        /*0060*/ 	.short	0x0002
        /*0062*/ 	.short	0x0010
        /*0064*/ 	.byte	0x00, 0xf4, 0x21, 0x00


	//----- nvinfo : EIATTR_KPARAM_INFO
	.align		4
.L_23:
        /*0068*/ 	.byte	0x04, 0x17
        /*006a*/ 	.short	(.L_25 - .L_24)
.L_24:
        /*006c*/ 	.word	0x00000000
        /*0070*/ 	.short	0x0001
        /*0072*/ 	.short	0x0008
        /*0074*/ 	.byte	0x00, 0xf4, 0x21, 0x00


	//----- nvinfo : EIATTR_KPARAM_INFO
	.align		4
.L_25:
        /*0078*/ 	.byte	0x04, 0x17
        /*007a*/ 	.short	(.L_27 - .L_26)
.L_26:
        /*007c*/ 	.word	0x00000000
        /*0080*/ 	.short	0x0000
        /*0082*/ 	.short	0x0000
        /*0084*/ 	.byte	0x00, 0xf4, 0x21, 0x00


	//----- nvinfo : EIATTR_SPARSE_MMA_MASK
	.align		4
.L_27:
        /*0088*/ 	.byte	0x03, 0x50
        /*008a*/ 	.short	0x0000


	//----- nvinfo : EIATTR_MAXREG_COUNT
	.align		4
        /*008c*/ 	.byte	0x03, 0x1b
        /*008e*/ 	.short	0x00ff


	//----- nvinfo : EIATTR_EXIT_INSTR_OFFSETS
	.align		4
        /*0090*/ 	.byte	0x04, 0x1c
        /*0092*/ 	.short	(.L_29 - .L_28)


	//   ....[0]....
.L_28:
        /*0094*/ 	.word	0x00000770


	//----- nvinfo : EIATTR_REQNTID
	.align		4
.L_29:
        /*0098*/ 	.byte	0x04, 0x10
        /*009a*/ 	.short	(.L_31 - .L_30)
.L_30:
        /*009c*/ 	.word	0x00000080
        /*00a0*/ 	.word	0x00000001
        /*00a4*/ 	.word	0x00000001


	//----- nvinfo : EIATTR_CBANK_PARAM_SIZE
	.align		4
.L_31:
        /*00a8*/ 	.byte	0x03, 0x19
        /*00aa*/ 	.short	0x003c


	//----- nvinfo : EIATTR_PARAM_CBANK
	.align		4
        /*00ac*/ 	.byte	0x04, 0x0a
        /*00ae*/ 	.short	(.L_33 - .L_32)
	.align		4
.L_32:
        /*00b0*/ 	.word	index@(.nv.constant0.triton_poi_fused__native_batch_norm_legit_no_training_add_convolution_8)
        /*00b4*/ 	.short	0x0210
        /*00b6*/ 	.short	0x003c


	//----- nvinfo : EIATTR_SW_WAR
	.align		4
.L_33:
        /*00b8*/ 	.byte	0x04, 0x36
        /*00ba*/ 	.short	(.L_35 - .L_34)
.L_34:
        /*00bc*/ 	.word	0x00000008
.L_35:


//--------------------- .nv.callgraph             --------------------------
	.section	.nv.callgraph,"",@"SHT_CUDA_CALLGRAPH"
	.align	4
	.sectionentsize	8
	.align		4
        /*0000*/ 	.word	0x00000000
	.align		4
        /*0004*/ 	.word	0xffffffff
	.align		4
        /*0008*/ 	.word	0x00000000
	.align		4
        /*000c*/ 	.word	0xfffffffe
	.align		4
        /*0010*/ 	.word	0x00000000
	.align		4
        /*0014*/ 	.word	0xfffffffd
	.align		4
        /*0018*/ 	.word	0x00000000
	.align		4
        /*001c*/ 	.word	0xfffffffc


//--------------------- .nv.constant4             --------------------------
	.section	.nv.constant4,"a",@progbits
	.align	8
	.align		8
.nv.constant4:
        /*0000*/ 	.dword	_$_str
	.align		8
        /*0008*/ 	.dword	_$_str_$_2


//--------------------- .text.triton_poi_fused__native_batch_norm_legit_no_training_add_convolution_8 --------------------------
	.section	.text.triton_poi_fused__native_batch_norm_legit_no_training_add_convolution_8,"ax",@progbits
	.align	128
        .global         triton_poi_fused__native_batch_norm_legit_no_training_add_convolution_8
        .type           triton_poi_fused__native_batch_norm_legit_no_training_add_convolution_8,@function
        .size           triton_poi_fused__native_batch_norm_legit_no_training_add_convolution_8,(.L_x_1 - triton_poi_fused__native_batch_norm_legit_no_training_add_convolution_8)
        .other          triton_poi_fused__native_batch_norm_legit_no_training_add_convolution_8,@"STO_CUDA_ENTRY STV_DEFAULT"
triton_poi_fused__native_batch_norm_legit_no_training_add_convolution_8:
.text.triton_poi_fused__native_batch_norm_legit_no_training_add_convolution_8:
[----:B------:R-:W-:Y:S01]  /*0000*/  LDC R1, c[0x0][0x28] ;  /* 0x00000a00ff017b82 */ /* 0x000fe20000000800 */
[----:B------:R-:W1:Y:S07]  /*0010*/  S2R R0, SR_TID.X ;  /* 0x0000000000007919 */ /* 0x000e6e0000002100 */
[----:B------:R-:W2:Y:S01]  /*0020*/  LDC.64 R2, c[0x0][0x230] ;  /* 0x00008c00ff027b82 */ /* 0x000ea20000000a00 */
[----:B------:R-:W-:Y:S01]  /*0030*/  ULDC.64 UR4, c[0x0][0x208] ;  /* 0x0000820000047ab9 */ /* 0x000fe20000000a00 */
[----:B------:R-:W3:Y:S06]  /*0040*/  S2R R21, SR_CTAID.X ;  /* 0x0000000000157919 */ /* 0x000eec0000002500 */
[----:B------:R-:W4:Y:S08]  /*0050*/  LDC.64 R26, c[0x0][0x210] ;  /* 0x00008400ff1a7b82 */ /* 0x000f300000000a00 */
[----:B------:R-:W5:Y:S08]  /*0060*/  LDC.64 R18, c[0x0][0x228] ;  /* 0x00008a00ff127b82 */ /* 0x000f700000000a00 */
[----:B------:R-:W4:Y:S01]  /*0070*/  LDC.64 R28, c[0x0][0x240] ;  /* 0x00009000ff1c7b82 */ /* 0x000f220000000a00 */
[----:B-1----:R-:W-:-:S07]  /*0080*/  SHF.L.U32 R0, R0, 0x2, RZ ;  /* 0x0000000200007819 */ /* 0x002fce00000006ff */
[----:B------:R-:W1:Y:S01]  /*0090*/  LDC.64 R22, c[0x0][0x218] ;  /* 0x00008600ff167b82 */ /* 0x000e620000000a00 */
[----:B---3--:R-:W-:Y:S02]  /*00a0*/  SHF.R.S32.HI R4, RZ, 0x15, R21 ;  /* 0x00000015ff047819 */ /* 0x008fe40000011415 */
[----:B------:R-:W-:Y:S02]  /*00b0*/  LOP3.LUT R0, R0, 0x1fc, RZ, 0xc0, !PT ;  /* 0x000001fc00007812 */ /* 0x000fe400078ec0ff */
[----:B------:R-:W-:Y:S02]  /*00c0*/  SGXT R4, R4, 0x1 ;  /* 0x000000010404781a */ /* 0x000fe40000000200 */
[----:B------:R-:W-:-:S04]  /*00d0*/  LEA R21, R21, R0, 0xa ;  /* 0x0000000015157211 */ /* 0x000fc800078e50ff */
[----:B------:R-:W-:-:S04]  /*00e0*/  LEA.HI R4, R4, R21, RZ, 0x6 ;  /* 0x0000001504047211 */ /* 0x000fc800078f30ff */
[--C-:B------:R-:W-:Y:S02]  /*00f0*/  SHF.R.S32.HI R7, RZ, 0x6, R4.reuse ;  /* 0x00000006ff077819 */ /* 0x100fe40000011404 */
[----:B------:R-:W-:-:S04]  /*0100*/  SHF.R.S32.HI R0, RZ, 0x1f, R4 ;  /* 0x0000001fff007819 */ /* 0x000fc80000011404 */
[----:B------:R-:W-:-:S04]  /*0110*/  LEA.HI R0, R0, R7, RZ, 0x9 ;  /* 0x0000000700007211 */ /* 0x000fc800078f48ff */
[----:B------:R-:W-:-:S04]  /*0120*/  LOP3.LUT R0, R0, 0xfffffe00, RZ, 0xc0, !PT ;  /* 0xfffffe0000007812 */ /* 0x000fc800078ec0ff */
[----:B------:R-:W-:-:S05]  /*0130*/  IADD3 R7, R7, -R0, RZ ;  /* 0x8000000007077210 */ /* 0x000fca0007ffe0ff */
[----:B--2---:R-:W-:-:S06]  /*0140*/  IMAD.WIDE R8, R7, 0x4, R2 ;  /* 0x0000000407087825 */ /* 0x004fcc00078e0202 */
[----:B------:R-:W2:Y:S01]  /*0150*/  LDG.E.EL R8, desc[UR4][R8.64] ;  /* 0x0000000408087981 */ /* 0x000ea2000c2e1900 */
[----:B------:R-:W-:-:S04]  /*0160*/  IADD3 R4, R4, 0x200, RZ ;  /* 0x0000020004047810 */ /* 0x000fc80007ffe0ff */
[--C-:B------:R-:W-:Y:S02]  /*0170*/  SHF.R.S32.HI R17, RZ, 0x6, R4.reuse ;  /* 0x00000006ff117819 */ /* 0x100fe40000011404 */
[----:B------:R-:W-:-:S04]  /*0180*/  SHF.R.S32.HI R4, RZ, 0x1f, R4 ;  /* 0x0000001fff047819 */ /* 0x000fc80000011404 */
[----:B------:R-:W-:-:S04]  /*0190*/  LEA.HI R4, R4, R17, RZ, 0x9 ;  /* 0x0000001104047211 */ /* 0x000fc800078f48ff */
[----:B------:R-:W-:-:S04]  /*01a0*/  LOP3.LUT R4, R4, 0xfffffe00, RZ, 0xc0, !PT ;  /* 0xfffffe0004047812 */ /* 0x000fc800078ec0ff */
[----:B------:R-:W-:Y:S02]  /*01b0*/  IADD3 R17, R17, -R4, RZ ;  /* 0x8000000411117210 */ /* 0x000fe40007ffe0ff */
[----:B------:R-:W3:Y:S03]  /*01c0*/  LDC.64 R4, c[0x0][0x220] ;  /* 0x00008800ff047b82 */ /* 0x000ee60000000a00 */
[----:B------:R-:W-:-:S05]  /*01d0*/  IMAD.WIDE R10, R17, 0x4, R2 ;  /* 0x00000004110a7825 */ /* 0x000fca00078e0202 */
[----:B------:R-:W3:Y:S01]  /*01e0*/  LDG.E.EL R20, desc[UR4][R10.64] ;  /* 0x000000040a147981 */ /* 0x000ee2000c2e1900 */
[----:B------:R-:W1:Y:S01]  /*01f0*/  LDC.64 R2, c[0x0][0x238] ;  /* 0x00008e00ff027b82 */ /* 0x000e620000000a00 */
[----:B----4-:R-:W-:-:S04]  /*0200*/  IMAD.WIDE R26, R21, 0x4, R26 ;  /* 0x00000004151a7825 */ /* 0x010fc800078e021a */
[----:B-----5:R-:W-:Y:S01]  /*0210*/  IMAD.WIDE R12, R7, 0x4, R18 ;  /* 0x00000004070c7825 */ /* 0x020fe200078e0212 */
[----:B------:R-:W-:-:S05]  /*0220*/  HFMA2.MMA R16, -RZ, RZ, 1.625, 0 ;  /* 0x3e800000ff107435 */ /* 0x000fca00000001ff */
[----:B------:R-:W4:Y:S01]  /*0230*/  LDG.E.EL R12, desc[UR4][R12.64] ;  /* 0x000000040c0c7981 */ /* 0x000f22000c2e1900 */
[----:B01----:R-:W-:-:S06]  /*0240*/  IMAD.WIDE R24, R7, 0x4, R2 ;  /* 0x0000000407187825 */ /* 0x003fcc00078e0202 */
[----:B------:R-:W5:Y:S01]  /*0250*/  LDG.E.EL R24, desc[UR4][R24.64] ;  /* 0x0000000418187981 */ /* 0x000f62000c2e1900 */
[----:B------:R-:W-:-:S04]  /*0260*/  IMAD.WIDE R22, R21, 0x4, R22 ;  /* 0x0000000415167825 */ /* 0x000fc800078e0216 */
[----:B--2---:R-:W-:Y:S01]  /*0270*/  FADD R14, R8, 9.9999997473787516356e-06 ;  /* 0x3727c5ac080e7421 */ /* 0x004fe20000000000 */
[----:B---3--:R-:W-:-:S05]  /*0280*/  IMAD.WIDE R8, R7, 0x4, R4 ;  /* 0x0000000407087825 */ /* 0x008fca00078e0204 */
[----:B------:R-:W0:Y:S01]  /*0290*/  MUFU.SQRT R14, R14 ;  /* 0x0000000e000e7308 */ /* 0x000e220000002000 */
[----:B------:R-:W2:Y:S01]  /*02a0*/  LDG.E.EL R15, desc[UR4][R8.64] ;  /* 0x00000004080f7981 */ /* 0x000ea2000c2e1900 */
[----:B------:R-:W-:-:S05]  /*02b0*/  IMAD.WIDE R6, R7, 0x4, R28 ;  /* 0x0000000407067825 */ /* 0x000fca00078e021c */
[----:B------:R1:W5:Y:S04]  /*02c0*/  LDG.E.EL R13, desc[UR4][R6.64] ;  /* 0x00000004060d7981 */ /* 0x000368000c2e1900 */
[----:B------:R-:W2:Y:S01]  /*02d0*/  LDG.E.128 R8, desc[UR4][R26.64] ;  /* 0x000000041a087981 */ /* 0x000ea2000c1e1d00 */
[C---:B0-----:R-:W-:Y:S02]  /*02e0*/  FSETP.GT.AND P0, PT, R14.reuse, 8.50705917302346158658e+37, PT ;  /* 0x7e8000000e00780b */ /* 0x041fe40003f04000 */
[----:B------:R-:W-:-:S11]  /*02f0*/  FSETP.GEU.AND P1, PT, R14, 1.175494350822287508e-38, PT ;  /* 0x008000000e00780b */ /* 0x000fd60003f2e000 */
[----:B------:R-:W-:-:S04]  /*0300*/  @P0 FMUL R14, R14, 0.25 ;  /* 0x3e8000000e0e0820 */ /* 0x000fc80000400000 */
[----:B------:R-:W-:Y:S01]  /*0310*/  @!P1 FMUL R14, R14, 16777216 ;  /* 0x4b8000000e0e9820 */ /* 0x000fe20000400000 */
[----:B-1----:R-:W-:-:S05]  /*0320*/  FSEL R7, R16, 1, P0 ;  /* 0x3f80000010077808 */ /* 0x002fca0000000000 */
[----:B------:R-:W0:Y:S01]  /*0330*/  MUFU.RCP R14, R14 ;  /* 0x0000000e000e7308 */ /* 0x000e220000001000 */
[----:B------:R-:W-:-:S04]  /*0340*/  IMAD.WIDE R4, R17, 0x4, R4 ;  /* 0x0000000411047825 */ /* 0x000fc800078e0204 */
[----:B------:R-:W-:Y:S01]  /*0350*/  @!P1 FMUL R7, R7, 16777216 ;  /* 0x4b80000007079820 */ /* 0x000fe20000400000 */
[----:B------:R-:W3:Y:S03]  /*0360*/  LDG.E.EL R21, desc[UR4][R4.64] ;  /* 0x0000000404157981 */ /* 0x000ee6000c2e1900 */
[----:B0-----:R-:W-:Y:S02]  /*0370*/  FMUL R14, R14, R7 ;  /* 0x000000070e0e7220 */ /* 0x001fe40000400000 */
[----:B------:R-:W3:Y:S01]  /*0380*/  LDG.E.128 R4, desc[UR4][R22.64] ;  /* 0x0000000416047981 */ /* 0x000ee2000c1e1d00 */
[----:B------:R-:W-:-:S04]  /*0390*/  FADD R20, R20, 9.9999997473787516356e-06 ;  /* 0x3727c5ac14147421 */ /* 0x000fc80000000000 */
[----:B------:R-:W0:Y:S02]  /*03a0*/  MUFU.SQRT R25, R20 ;  /* 0x0000001400197308 */ /* 0x000e240000002000 */
[C---:B0-----:R-:W-:Y:S02]  /*03b0*/  FSETP.GT.AND P0, PT, R25.reuse, 8.50705917302346158658e+37, PT ;  /* 0x7e8000001900780b */ /* 0x041fe40003f04000 */
[----:B------:R-:W-:-:S11]  /*03c0*/  FSETP.GEU.AND P1, PT, R25, 1.175494350822287508e-38, PT ;  /* 0x008000001900780b */ /* 0x000fd60003f2e000 */
[----:B------:R-:W-:-:S04]  /*03d0*/  @P0 FMUL R25, R25, 0.25 ;  /* 0x3e80000019190820 */ /* 0x000fc80000400000 */
[----:B------:R-:W-:-:S06]  /*03e0*/  @!P1 FMUL R25, R25, 16777216 ;  /* 0x4b80000019199820 */ /* 0x000fcc0000400000 */
[----:B------:R-:W0:Y:S01]  /*03f0*/  MUFU.RCP R25, R25 ;  /* 0x0000001900197308 */ /* 0x000e220000001000 */
[----:B------:R-:W-:Y:S01]  /*0400*/  FSEL R16, R16, 1, P0 ;  /* 0x3f80000010107808 */ /* 0x000fe20000000000 */
[----:B------:R-:W-:-:S04]  /*0410*/  IMAD.WIDE R18, R17, 0x4, R18 ;  /* 0x0000000411127825 */ /* 0x000fc800078e0212 */
[----:B------:R-:W-:Y:S01]  /*0420*/  @!P1 FMUL R16, R16, 16777216 ;  /* 0x4b80000010109820 */ /* 0x000fe20000400000 */
[----:B------:R1:W3:Y:S01]  /*0430*/  LDG.E.EL R0, desc[UR4][R18.64] ;  /* 0x0000000412007981 */ /* 0x0002e2000c2e1900 */
[----:B------:R-:W-:-:S05]  /*0440*/  IMAD.WIDE R28, R17, 0x4, R28 ;  /* 0x00000004111c7825 */ /* 0x000fca00078e021c */
[----:B------:R-:W3:Y:S01]  /*0450*/  LDG.E.EL R20, desc[UR4][R28.64] ;  /* 0x000000041c147981 */ /* 0x000ee2000c2e1900 */
[----:B-1----:R-:W-:-:S04]  /*0460*/  IMAD.WIDE R18, R17, 0x4, R2 ;  /* 0x0000000411127825 */ /* 0x002fc800078e0202 */
[----:B0-----:R-:W-:Y:S01]  /*0470*/  FMUL R2, R25, R16 ;  /* 0x0000001019027220 */ /* 0x001fe20000400000 */
[----:B------:R0:W3:Y:S01]  /*0480*/  LDG.E.EL R3, desc[UR4][R18.64] ;  /* 0x0000000412037981 */ /* 0x0000e2000c2e1900 */
[--C-:B--2---:R-:W-:Y:S01]  /*0490*/  FADD R10, R10, R15.reuse ;  /* 0x0000000f0a0a7221 */ /* 0x104fe20000000000 */
[--C-:B------:R-:W-:Y:S01]  /*04a0*/  FADD R8, R8, R15.reuse ;  /* 0x0000000f08087221 */ /* 0x100fe20000000000 */
[--C-:B------:R-:W-:Y:S01]  /*04b0*/  FADD R9, R9, R15.reuse ;  /* 0x0000000f09097221 */ /* 0x100fe20000000000 */
[----:B------:R-:W-:Y:S01]  /*04c0*/  FADD R11, R11, R15 ;  /* 0x0000000f0b0b7221 */ /* 0x000fe20000000000 */
[C---:B----4-:R-:W-:Y:S01]  /*04d0*/  FADD R17, -R12.reuse, R10 ;  /* 0x0000000a0c117221 */ /* 0x050fe20000000100 */
[C---:B------:R-:W-:Y:S01]  /*04e0*/  FADD R16, -R12.reuse, R8 ;  /* 0x000000080c107221 */ /* 0x040fe20000000100 */
[C---:B------:R-:W-:Y:S01]  /*04f0*/  FADD R25, -R12.reuse, R9 ;  /* 0x000000090c197221 */ /* 0x040fe20000000100 */
[----:B------:R-:W-:Y:S01]  /*0500*/  FADD R15, -R12, R11 ;  /* 0x0000000b0c0f7221 */ /* 0x000fe20000000100 */
[-C--:B------:R-:W-:Y:S01]  /*0510*/  FMUL R17, R17, R14.reuse ;  /* 0x0000000e11117220 */ /* 0x080fe20000400000 */
[-C--:B------:R-:W-:Y:S01]  /*0520*/  FMUL R16, R16, R14.reuse ;  /* 0x0000000e10107220 */ /* 0x080fe20000400000 */
[-C--:B------:R-:W-:Y:S01]  /*0530*/  FMUL R12, R25, R14.reuse ;  /* 0x0000000e190c7220 */ /* 0x080fe20000400000 */
[----:B------:R-:W-:Y:S01]  /*0540*/  FMUL R14, R15, R14 ;  /* 0x0000000e0f0e7220 */ /* 0x000fe20000400000 */
[C-C-:B-----5:R-:W-:Y:S01]  /*0550*/  FFMA R15, R24.reuse, R17, R13.reuse ;  /* 0x00000011180f7223 */ /* 0x160fe2000000000d */
[----:B------:R-:W-:-:S02]  /*0560*/  FFMA R25, R24, R16, R13 ;  /* 0x0000001018197223 */ /* 0x000fc4000000000d */
[----:B------:R-:W0:Y:S01]  /*0570*/  LDG.E.128 R16, desc[UR4][R26.64+0x800] ;  /* 0x000800041a107981 */ /* 0x000e22000c1e1d00 */
[C-C-:B------:R-:W-:Y:S01]  /*0580*/  FFMA R12, R24.reuse, R12, R13.reuse ;  /* 0x0000000c180c7223 */ /* 0x140fe2000000000d */
[----:B------:R-:W-:-:S03]  /*0590*/  FFMA R24, R24, R14, R13 ;  /* 0x0000000e18187223 */ /* 0x000fc6000000000d */
[----:B---3--:R-:W-:Y:S01]  /*05a0*/  FADD R5, R5, R12 ;  /* 0x0000000c05057221 */ /* 0x008fe20000000000 */
[----:B------:R-:W-:Y:S02]  /*05b0*/  FADD R6, R6, R15 ;  /* 0x0000000f06067221 */ /* 0x000fe40000000000 */
[----:B------:R-:W2:Y:S01]  /*05c0*/  LDG.E.128 R12, desc[UR4][R22.64+0x800] ;  /* 0x00080004160c7981 */ /* 0x000ea2000c1e1d00 */
[----:B------:R-:W-:Y:S01]  /*05d0*/  FADD R4, R4, R25 ;  /* 0x0000001904047221 */ /* 0x000fe20000000000 */
[----:B------:R-:W-:Y:S02]  /*05e0*/  FADD R7, R7, R24 ;  /* 0x0000001807077221 */ /* 0x000fe40000000000 */
[----:B------:R-:W-:Y:S01]  /*05f0*/  STG.E.128 desc[UR4][R26.64], R8 ;  /* 0x000000081a007986 */ /* 0x000fe2000c101d04 */
[----:B0-----:R-:W-:-:S04]  /*0600*/  FADD R18, R18, R21 ;  /* 0x0000001512127221 */ /* 0x001fc80000000000 */
[----:B------:R-:W-:-:S04]  /*0610*/  FADD R25, -R0, R18 ;  /* 0x0000001200197221 */ /* 0x000fc80000000100 */
[----:B------:R-:W-:Y:S01]  /*0620*/  FMUL R25, R25, R2 ;  /* 0x0000000219197220 */ /* 0x000fe20000400000 */
[--C-:B------:R-:W-:Y:S01]  /*0630*/  FADD R17, R17, R21.reuse ;  /* 0x0000001511117221 */ /* 0x100fe20000000000 */
[--C-:B------:R-:W-:Y:S02]  /*0640*/  FADD R16, R16, R21.reuse ;  /* 0x0000001510107221 */ /* 0x100fe40000000000 */
[----:B------:R-:W-:Y:S01]  /*0650*/  FFMA R25, R3, R25, R20 ;  /* 0x0000001903197223 */ /* 0x000fe20000000014 */
[----:B------:R-:W-:Y:S01]  /*0660*/  FADD R19, R19, R21 ;  /* 0x0000001513137221 */ /* 0x000fe20000000000 */
[----:B------:R-:W-:-:S03]  /*0670*/  FADD R29, -R0, R16 ;  /* 0x00000010001d7221 */ /* 0x000fc60000000100 */
[----:B------:R-:W-:Y:S01]  /*0680*/  FADD R21, -R0, R19 ;  /* 0x0000001300157221 */ /* 0x000fe20000000100 */
[----:B------:R-:W-:-:S03]  /*0690*/  FMUL R29, R29, R2 ;  /* 0x000000021d1d7220 */ /* 0x000fc60000400000 */
[----:B------:R-:W-:Y:S01]  /*06a0*/  FMUL R21, R21, R2 ;  /* 0x0000000215157220 */ /* 0x000fe20000400000 */
[----:B------:R-:W-:Y:S01]  /*06b0*/  FFMA R29, R3, R29, R20 ;  /* 0x0000001d031d7223 */ /* 0x000fe20000000014 */
[----:B--2---:R-:W-:Y:S01]  /*06c0*/  FADD R14, R14, R25 ;  /* 0x000000190e0e7221 */ /* 0x004fe20000000000 */
[----:B------:R-:W-:-:S04]  /*06d0*/  FADD R25, -R0, R17 ;  /* 0x0000001100197221 */ /* 0x000fc80000000100 */
[----:B------:R-:W-:-:S04]  /*06e0*/  FMUL R25, R25, R2 ;  /* 0x0000000219197220 */ /* 0x000fc80000400000 */
[C-C-:B------:R-:W-:Y:S01]  /*06f0*/  FFMA R0, R3.reuse, R25, R20.reuse ;  /* 0x0000001903007223 */ /* 0x140fe20000000014 */
[----:B------:R-:W-:Y:S01]  /*0700*/  FFMA R20, R3, R21, R20 ;  /* 0x0000001503147223 */ /* 0x000fe20000000014 */
[----:B------:R-:W-:Y:S02]  /*0710*/  FADD R12, R12, R29 ;  /* 0x0000001d0c0c7221 */ /* 0x000fe40000000000 */
[----:B------:R-:W-:Y:S01]  /*0720*/  FADD R13, R13, R0 ;  /* 0x000000000d0d7221 */ /* 0x000fe20000000000 */
[----:B------:R-:W-:Y:S01]  /*0730*/  FADD R15, R15, R20 ;  /* 0x000000140f0f7221 */ /* 0x000fe20000000000 */
[----:B------:R-:W-:Y:S04]  /*0740*/  STG.E.128 desc[UR4][R26.64+0x800], R16 ;  /* 0x000800101a007986 */ /* 0x000fe8000c101d04 */
[----:B------:R-:W-:Y:S04]  /*0750*/  STG.E.128 desc[UR4][R22.64], R4 ;  /* 0x0000000416007986 */ /* 0x000fe8000c101d04 */
[----:B------:R-:W-:Y:S01]  /*0760*/  STG.E.128 desc[UR4][R22.64+0x800], R12 ;  /* 0x0008000c16007986 */ /* 0x000fe2000c101d04 */
[----:B------:R-:W-:Y:S05]  /*0770*/  EXIT ;  /* 0x000000000000794d */ /* 0x000fea0003800000 */
.L_x_0:
[----:B------:R-:W-:-:S00]  /*0780*/  BRA `(.L_x_0) ;  /* 0xfffffffc00fc7947 */ /* 0x000fc0000383ffff */
[----:B------:R-:W-:-:S00]  /*0790*/  NOP ;  /* 0x0000000000007918 */ /* 0x000fc00000000000 */
        /* <DEDUP_REMOVED lines=14> */
.L_x_1:


//--------------------- .nv.global.init           --------------------------
	.section	.nv.global.init,"aw",@progbits
.nv.global.init:
	.type		_$_str,@object
	.size		_$_str,(_$_str_$_2 - _$_str)
_$_str:
        /*0000*/ 	.byte	0x5f, 0x5f, 0x43, 0x55, 0x44, 0x41, 0x5f, 0x46, 0x54, 0x5a, 0x00
	.type		_$_str_$_2,@object
	.size		_$_str_$_2,(.L_1 - _$_str_$_2)
_$_str_$_2:
        /*000b*/ 	.byte	0x5f, 0x5f, 0x43, 0x55, 0x44, 0x41, 0x5f, 0x50, 0x52, 0x45, 0x43, 0x5f, 0x53, 0x51, 0x52, 0x54
        /*001b*/ 	.byte	0x00
.L_1:


//--------------------- .nv.constant0.triton_poi_fused__native_batch_norm_legit_no_training_add_convolution_8 --------------------------
	.section	.nv.constant0.triton_poi_fused__native_batch_norm_legit_no_training_add_convolution_8,"a",@progbits
	.sectionflags	@""
	.align	4
.nv.constant0.triton_poi_fused__native_batch_norm_legit_no_training_add_convolution_8:
	.zero		588
